//
// Generated by NVIDIA NVVM Compiler
//
// Compiler Build ID: CL-36424714
// Cuda compilation tools, release 13.0, V13.0.88
// Based on NVVM 20.0.0
//

.version 9.0
.target sm_100
.address_size 64

	// .globl	_Z7adjDiffPfS_

.visible .entry _Z7adjDiffPfS_(
	.param .u64 .ptr .align 1 _Z7adjDiffPfS__param_0,
	.param .u64 .ptr .align 1 _Z7adjDiffPfS__param_1
)
{
	.reg .pred 	%p<2>;
	.reg .b32 	%r<6>;
	.reg .b32 	%f<4>;
	.reg .b64 	%rd<10>;

	ld.param.u64 	%rd1, [_Z7adjDiffPfS__param_0];
	ld.param.u64 	%rd2, [_Z7adjDiffPfS__param_1];
	mov.u32 	%r2, %ctaid.x;
	mov.u32 	%r3, %ntid.x;
	mov.u32 	%r4, %tid.x;
	mad.lo.s32 	%r1, %r2, %r3, %r4;
	setp.eq.s32 	%p1, %r1, 0;
	@%p1 bra 	$L__BB0_2;
	cvta.to.global.u64 	%rd3, %rd2;
	cvta.to.global.u64 	%rd4, %rd1;
	mul.wide.u32 	%rd5, %r1, 4;
	add.s64 	%rd6, %rd3, %rd5;
	ld.global.f32 	%f1, [%rd6];
	add.s32 	%r5, %r1, -1;
	mul.wide.u32 	%rd7, %r5, 4;
	add.s64 	%rd8, %rd3, %rd7;
	ld.global.f32 	%f2, [%rd8];
	sub.f32 	%f3, %f1, %f2;
	add.s64 	%rd9, %rd4, %rd5;
	st.global.f32 	[%rd9], %f3;
$L__BB0_2:
	ret;

}


// ===== COMPILED SASS (sm_100) =====

	.target	sm_100

	.elftype	@"ET_EXEC"


//--------------------- .note.nv.tkinfo           --------------------------
	.section	.note.nv.tkinfo,"",@"SHT_NOTE"
	.sectionflags	@"SHF_NOTE_NV_TKINFO"
	.tkinfo
        /*0018*/ 	.word	0x00000002
        /*0030*/ 	.string	""
        /*0030*/ 	.string	"ptxas"
        /*0030*/ 	.string	"Cuda compilation tools, release 13.0, V13.0.88"
        /*0030*/ 	.string	"Build cuda_13.0.r13.0/compiler.36424714_0"
        /*0030*/ 	.string	"-arch sm_100 -m 64 "



//--------------------- .note.nv.cuinfo           --------------------------
	.section	.note.nv.cuinfo,"",@"SHT_NOTE"
	.sectionflags	@"SHF_NOTE_NV_CUINFO"
        /*0018*/ 	.short	0x0002
        /*001a*/ 	.short	0x0064
        /*001c*/ 	.short	0x0082
	.zero		2


//--------------------- .nv.info                  --------------------------
	.section	.nv.info,"",@"SHT_CUDA_INFO"
	.align	4


	//----- nvinfo : EIATTR_REGCOUNT
	.align		4
        /*0000*/ 	.byte	0x04, 0x2f
        /*0002*/ 	.short	(.L_1 - .L_0)
	.align		4
.L_0:
        /*0004*/ 	.word	index@(_Z7adjDiffPfS_)
        /*0008*/ 	.word	0x0000000c


	//----- nvinfo : EIATTR_FRAME_SIZE
	.align		4
.L_1:
        /*000c*/ 	.byte	0x04, 0x11
        /*000e*/ 	.short	(.L_3 - .L_2)
	.align		4
.L_2:
        /*0010*/ 	.word	index@(_Z7adjDiffPfS_)
        /*0014*/ 	.word	0x00000000


	//----- nvinfo : EIATTR_MIN_STACK_SIZE
	.align		4
.L_3:
        /*0018*/ 	.byte	0x04, 0x12
        /*001a*/ 	.short	(.L_5 - .L_4)
	.align		4
.L_4:
        /*001c*/ 	.word	index@(_Z7adjDiffPfS_)
        /*0020*/ 	.word	0x00000000
.L_5:


//--------------------- .nv.compat                --------------------------
	.section	.nv.compat,"",@"SHT_CUDA_COMPAT_INFO"
	.align	4
        /*0000*/ 	.byte	0x02, 0x09, 0x00, 0x00, 0x02, 0x02, 0x01, 0x00, 0x02, 0x05, 0x05, 0x00, 0x03, 0x07, 0x01, 0x01
        /*0010*/ 	.byte	0x02, 0x03, 0x00, 0x00, 0x02, 0x06, 0x01, 0x00, 0x04, 0x0b, 0x08, 0x00, 0x09, 0x00, 0x00, 0x00
        /*0020*/ 	.byte	0x00, 0x00, 0x00, 0x00


//--------------------- .nv.info._Z7adjDiffPfS_   --------------------------
	.section	.nv.info._Z7adjDiffPfS_,"",@"SHT_CUDA_INFO"
	.sectionflags	@""
	.align	4


	//----- nvinfo : EIATTR_CUDA_API_VERSION
	.align		4
        /*0000*/ 	.byte	0x04, 0x37
        /*0002*/ 	.short	(.L_7 - .L_6)
.L_6:
        /*0004*/ 	.word	0x00000082


	//----- nvinfo : EIATTR_KPARAM_INFO
	.align		4
.L_7:
        /*0008*/ 	.byte	0x04, 0x17
        /*000a*/ 	.short	(.L_9 - .L_8)
.L_8:
        /*000c*/ 	.word	0x00000000
        /*0010*/ 	.short	0x0001
        /*0012*/ 	.short	0x0008
        /*0014*/ 	.byte	0x00, 0xf5, 0x21, 0x00


	//----- nvinfo : EIATTR_KPARAM_INFO
	.align		4
.L_9:
        /*0018*/ 	.byte	0x04, 0x17
        /*001a*/ 	.short	(.L_11 - .L_10)
.L_10:
        /*001c*/ 	.word	0x00000000
        /*0020*/ 	.short	0x0000
        /*0022*/ 	.short	0x0000
        /*0024*/ 	.byte	0x00, 0xf5, 0x21, 0x00


	//----- nvinfo : EIATTR_SPARSE_MMA_MASK
	.align		4
.L_11:
        /*0028*/ 	.byte	0x03, 0x50
        /*002a*/ 	.short	0x0000


	//----- nvinfo : EIATTR_MAXREG_COUNT
	.align		4
        /*002c*/ 	.byte	0x03, 0x1b
        /*002e*/ 	.short	0x00ff


	//----- nvinfo : EIATTR_MERCURY_ISA_VERSION
	.align		4
        /*0030*/ 	.byte	0x03, 0x5f
        /*0032*/ 	.short	0x0101


	//----- nvinfo : EIATTR_VRC_CTA_INIT_COUNT
	.align		4
        /*0034*/ 	.byte	0x02, 0x4a
	.zero		1
	.zero		1


	//----- nvinfo : EIATTR_EXIT_INSTR_OFFSETS
	.align		4
        /*0038*/ 	.byte	0x04, 0x1c
        /*003a*/ 	.short	(.L_13 - .L_12)


	//   ....[0]....
.L_12:
        /*003c*/ 	.word	0x00000060


	//   ....[1]....
        /*0040*/ 	.word	0x00000120


	//----- nvinfo : EIATTR_CBANK_PARAM_SIZE
	.align		4
.L_13:
        /*0044*/ 	.byte	0x03, 0x19
        /*0046*/ 	.short	0x0010


	//----- nvinfo : EIATTR_PARAM_CBANK
	.align		4
        /*0048*/ 	.byte	0x04, 0x0a
        /*004a*/ 	.short	(.L_15 - .L_14)
	.align		4
.L_14:
        /*004c*/ 	.word	index@(.nv.constant0._Z7adjDiffPfS_)
        /*0050*/ 	.short	0x0380
        /*0052*/ 	.short	0x0010


	//----- nvinfo : EIATTR_SW_WAR
	.align		4
.L_15:
        /*0054*/ 	.byte	0x04, 0x36
        /*0056*/ 	.short	(.L_17 - .L_16)
.L_16:
        /*0058*/ 	.word	0x00000008
.L_17:


//--------------------- .nv.callgraph             --------------------------
	.section	.nv.callgraph,"",@"SHT_CUDA_CALLGRAPH"
	.align	4
	.sectionentsize	8
	.align		4
        /*0000*/ 	.word	0x00000000
	.align		4
        /*0004*/ 	.word	0xffffffff
	.align		4
        /*0008*/ 	.word	0x00000000
	.align		4
        /*000c*/ 	.word	0xfffffffe
	.align		4
        /*0010*/ 	.word	0x00000000
	.align		4
        /*0014*/ 	.word	0xfffffffd
	.align		4
        /*0018*/ 	.word	0x00000000
	.align		4
        /*001c*/ 	.word	0xfffffffc


//--------------------- .text._Z7adjDiffPfS_      --------------------------
	.section	.text._Z7adjDiffPfS_,"ax",@progbits
	.align	128
        .global         _Z7adjDiffPfS_
        .type           _Z7adjDiffPfS_,@function
        .size           _Z7adjDiffPfS_,(.L_x_1 - _Z7adjDiffPfS_)
        .other          _Z7adjDiffPfS_,@"STO_CUDA_ENTRY STV_DEFAULT"
_Z7adjDiffPfS_:
.text._Z7adjDiffPfS_:
[----:B------:R-:W-:Y:S01]  /*0000*/  LDC R1, c[0x0][0x37c] ;  /* 0x0000df00ff017b82 */ /* 0x000fe20000000800 */
[----:B------:R-:W0:Y:S07]  /*0010*/  S2R R0, SR_TID.X ;  /* 0x0000000000007919 */ /* 0x000e2e0000002100 */
[----:B------:R-:W0:Y:S08]  /*0020*/  S2UR UR4, SR_CTAID.X ;  /* 0x00000000000479c3 */ /* 0x000e300000002500 */
[----:B------:R-:W0:Y:S02]  /*0030*/  LDC R9, c[0x0][0x360] ;  /* 0x0000d800ff097b82 */ /* 0x000e240000000800 */
[----:B0-----:R-:W-:-:S05]  /*0040*/  IMAD R9, R9, UR4, R0 ;  /* 0x0000000409097c24 */ /* 0x001fca000f8e0200 */
[----:B------:R-:W-:-:S13]  /*0050*/  ISETP.NE.AND P0, PT, R9, RZ, PT ;  /* 0x000000ff0900720c */ /* 0x000fda0003f05270 */
[----:B------:R-:W-:Y:S05]  /*0060*/  @!P0 EXIT ;  /* 0x000000000000894d */ /* 0x000fea0003800000 */
[----:B------:R-:W0:Y:S01]  /*0070*/  LDC.64 R4, c[0x0][0x388] ;  /* 0x0000e200ff047b82 */ /* 0x000e220000000a00 */
[----:B------:R-:W1:Y:S01]  /*0080*/  LDCU.64 UR4, c[0x0][0x358] ;  /* 0x00006b00ff0477ac */ /* 0x000e620008000a00 */
[C---:B------:R-:W-:Y:S01]  /*0090*/  IADD3 R7, PT, PT, R9.reuse, -0x1, RZ ;  /* 0xffffffff09077810 */ /* 0x040fe20007ffe0ff */
[----:B0-----:R-:W-:-:S04]  /*00a0*/  IMAD.WIDE.U32 R2, R9, 0x4, R4 ;  /* 0x0000000409027825 */ /* 0x001fc800078e0004 */
[----:B------:R-:W-:Y:S02]  /*00b0*/  IMAD.WIDE.U32 R4, R7, 0x4, R4 ;  /* 0x0000000407047825 */ /* 0x000fe400078e0004 */
[----:B-1----:R-:W2:Y:S01]  /*00c0*/  LDG.E R2, desc[UR4][R2.64] ;  /* 0x0000000402027981 */ /* 0x002ea2000c1e1900 */
[----:B------:R-:W0:Y:S03]  /*00d0*/  LDC.64 R6, c[0x0][0x380] ;  /* 0x0000e000ff067b82 */ /* 0x000e260000000a00 */
[----:B------:R-:W2:Y:S01]  /*00e0*/  LDG.E R5, desc[UR4][R4.64] ;  /* 0x0000000404057981 */ /* 0x000ea2000c1e1900 */
[----:B0-----:R-:W-:-:S04]  /*00f0*/  IMAD.WIDE.U32 R6, R9, 0x4, R6 ;  /* 0x0000000409067825 */ /* 0x001fc800078e0006 */
[----:B--2---:R-:W-:-:S05]  /*0100*/  FADD R9, R2, -R5 ;  /* 0x8000000502097221 */ /* 0x004fca0000000000 */
[----:B------:R-:W-:Y:S01]  /*0110*/  STG.E desc[UR4][R6.64], R9 ;  /* 0x0000000906007986 */ /* 0x000fe2000c101904 */
[----:B------:R-:W-:Y:S05]  /*0120*/  EXIT ;  /* 0x000000000000794d */ /* 0x000fea0003800000 */
.L_x_0:
[----:B------:R-:W-:-:S00]  /*0130*/  BRA `(.L_x_0) ;  /* 0xfffffffc00fc7947 */ /* 0x000fc0000383ffff */
[----:B------:R-:W-:-:S00]  /*0140*/  NOP ;  /* 0x0000000000007918 */ /* 0x000fc00000000000 */
        /* <DEDUP_REMOVED lines=11> */
.L_x_1:


//--------------------- .nv.shared.reserved.0     --------------------------
	.section	.nv.shared.reserved.0,"aw",@nobits
	.weak		__nv_reservedSMEM_offset_0_alias
	.size		__nv_reservedSMEM_offset_0_alias, 0, 64
	.other		__nv_reservedSMEM_offset_0_alias,@"STO_CUDA_RESERVED_SHARED STV_DEFAULT"
__nv_reservedSMEM_offset_0_alias:
	.zero		0
	.zero		64


//--------------------- .nv.constant0._Z7adjDiffPfS_ --------------------------
	.section	.nv.constant0._Z7adjDiffPfS_,"a",@progbits
	.sectionflags	@""
	.align	4
.nv.constant0._Z7adjDiffPfS_:
	.zero		912


//--------------------- SYMBOLS --------------------------

	.type		.nv.reservedSmem.offset0,@object
	.size		.nv.reservedSmem.offset0,0x4
